//
// Generated by NVIDIA NVVM Compiler
//
// Compiler Build ID: CL-36424714
// Cuda compilation tools, release 13.0, V13.0.88
// Based on NVVM 20.0.0
//

.version 9.0
.target sm_100
.address_size 64

	// .globl	_Z11test_kernelv
.extern .func  (.param .b32 func_retval0) vprintf
(
	.param .b64 vprintf_param_0,
	.param .b64 vprintf_param_1
)
;
.global .align 1 .b8 $str[20] = {84, 104, 101, 32, 101, 108, 101, 109, 101, 110, 116, 32, 105, 115, 32, 37, 100, 32, 10};

.visible .entry _Z11test_kernelv()
{
	.local .align 8 .b8 	__local_depot0[8];
	.reg .b64 	%SP;
	.reg .b64 	%SPL;
	.reg .pred 	%p<2>;
	.reg .b32 	%r<6>;
	.reg .b64 	%rd<5>;

	mov.u64 	%SPL, __local_depot0;
	cvta.local.u64 	%SP, %SPL;
	mov.u32 	%r1, %tid.x;
	mov.u32 	%r2, %ntid.x;
	add.s32 	%r3, %r2, -1;
	setp.ne.s32 	%p1, %r1, %r3;
	@%p1 bra 	$L__BB0_2;
	add.u64 	%rd1, %SP, 0;
	add.u64 	%rd2, %SPL, 0;
	st.local.u32 	[%rd2], %r1;
	mov.u64 	%rd3, $str;
	cvta.global.u64 	%rd4, %rd3;
	{ // callseq 0, 0
	.param .b64 param0;
	st.param.b64 	[param0], %rd4;
	.param .b64 param1;
	st.param.b64 	[param1], %rd1;
	.param .b32 retval0;
	call.uni (retval0), 
	vprintf, 
	(
	param0, 
	param1
	);
	ld.param.b32 	%r4, [retval0];
	} // callseq 0
$L__BB0_2:
	ret;

}


// ===== COMPILED SASS (sm_100) =====

	.target	sm_100

	.elftype	@"ET_EXEC"


//--------------------- .note.nv.tkinfo           --------------------------
	.section	.note.nv.tkinfo,"",@"SHT_NOTE"
	.sectionflags	@"SHF_NOTE_NV_TKINFO"
	.tkinfo
        /*0018*/ 	.word	0x00000002
        /*0030*/ 	.string	""
        /*0030*/ 	.string	"ptxas"
        /*0030*/ 	.string	"Cuda compilation tools, release 13.0, V13.0.88"
        /*0030*/ 	.string	"Build cuda_13.0.r13.0/compiler.36424714_0"
        /*0030*/ 	.string	"-arch sm_100 -m 64 "



//--------------------- .note.nv.cuinfo           --------------------------
	.section	.note.nv.cuinfo,"",@"SHT_NOTE"
	.sectionflags	@"SHF_NOTE_NV_CUINFO"
        /*0018*/ 	.short	0x0002
        /*001a*/ 	.short	0x0064
        /*001c*/ 	.short	0x0082
	.zero		2


//--------------------- .nv.info                  --------------------------
	.section	.nv.info,"",@"SHT_CUDA_INFO"
	.align	4


	//----- nvinfo : EIATTR_REGCOUNT
	.align		4
        /*0000*/ 	.byte	0x04, 0x2f
        /*0002*/ 	.short	(.L_2 - .L_1)
	.align		4
.L_1:
        /*0004*/ 	.word	index@(_Z11test_kernelv)
        /*0008*/ 	.word	0x00000018


	//----- nvinfo : EIATTR_FRAME_SIZE
	.align		4
.L_2:
        /*000c*/ 	.byte	0x04, 0x11
        /*000e*/ 	.short	(.L_4 - .L_3)
	.align		4
.L_3:
        /*0010*/ 	.word	index@(_Z11test_kernelv)
        /*0014*/ 	.word	0x00000008


	//----- nvinfo : EIATTR_MIN_STACK_SIZE
	.align		4
.L_4:
        /*0018*/ 	.byte	0x04, 0x12
        /*001a*/ 	.short	(.L_6 - .L_5)
	.align		4
.L_5:
        /*001c*/ 	.word	index@(_Z11test_kernelv)
        /*0020*/ 	.word	0x00000008
.L_6:


//--------------------- .nv.compat                --------------------------
	.section	.nv.compat,"",@"SHT_CUDA_COMPAT_INFO"
	.align	4
        /*0000*/ 	.byte	0x02, 0x09, 0x00, 0x00, 0x02, 0x02, 0x01, 0x00, 0x02, 0x05, 0x05, 0x00, 0x03, 0x07, 0x01, 0x01
        /*0010*/ 	.byte	0x02, 0x03, 0x00, 0x00, 0x02, 0x06, 0x01, 0x00, 0x04, 0x0b, 0x08, 0x00, 0x09, 0x00, 0x00, 0x00
        /*0020*/ 	.byte	0x00, 0x00, 0x00, 0x00


//--------------------- .nv.info._Z11test_kernelv --------------------------
	.section	.nv.info._Z11test_kernelv,"",@"SHT_CUDA_INFO"
	.sectionflags	@""
	.align	4


	//----- nvinfo : EIATTR_CUDA_API_VERSION
	.align		4
        /*0000*/ 	.byte	0x04, 0x37
        /*0002*/ 	.short	(.L_8 - .L_7)
.L_7:
        /*0004*/ 	.word	0x00000082


	//----- nvinfo : EIATTR_SPARSE_MMA_MASK
	.align		4
.L_8:
        /*0008*/ 	.byte	0x03, 0x50
        /*000a*/ 	.short	0x0000


	//----- nvinfo : EIATTR_MAXREG_COUNT
	.align		4
        /*000c*/ 	.byte	0x03, 0x1b
        /*000e*/ 	.short	0x00ff


	//----- nvinfo : EIATTR_EXTERNS
	.align		4
        /*0010*/ 	.byte	0x04, 0x0f
        /*0012*/ 	.short	(.L_10 - .L_9)


	//   ....[0]....
	.align		4
.L_9:
        /*0014*/ 	.word	index@(vprintf)


	//----- nvinfo : EIATTR_MERCURY_ISA_VERSION
	.align		4
.L_10:
        /*0018*/ 	.byte	0x03, 0x5f
        /*001a*/ 	.short	0x0101


	//----- nvinfo : EIATTR_VRC_CTA_INIT_COUNT
	.align		4
        /*001c*/ 	.byte	0x02, 0x4a
	.zero		1
	.zero		1


	//----- nvinfo : EIATTR_SYSCALL_OFFSETS
	.align		4
        /*0020*/ 	.byte	0x04, 0x46
        /*0022*/ 	.short	(.L_12 - .L_11)


	//   ....[0]....
.L_11:
        /*0024*/ 	.word	0x00000120


	//----- nvinfo : EIATTR_EXIT_INSTR_OFFSETS
	.align		4
.L_12:
        /*0028*/ 	.byte	0x04, 0x1c
        /*002a*/ 	.short	(.L_14 - .L_13)


	//   ....[0]....
.L_13:
        /*002c*/ 	.word	0x000000a0


	//   ....[1]....
        /*0030*/ 	.word	0x00000130


	//----- nvinfo : EIATTR_CRS_STACK_SIZE
	.align		4
.L_14:
        /*0034*/ 	.byte	0x04, 0x1e
        /*0036*/ 	.short	(.L_16 - .L_15)
.L_15:
        /*0038*/ 	.word	0x00000000


	//----- nvinfo : EIATTR_SW_WAR
	.align		4
.L_16:
        /*003c*/ 	.byte	0x04, 0x36
        /*003e*/ 	.short	(.L_18 - .L_17)
.L_17:
        /*0040*/ 	.word	0x00000008
.L_18:


//--------------------- .nv.callgraph             --------------------------
	.section	.nv.callgraph,"",@"SHT_CUDA_CALLGRAPH"
	.align	4
	.sectionentsize	8
	.align		4
        /*0000*/ 	.word	0x00000000
	.align		4
        /*0004*/ 	.word	0xffffffff
	.align		4
        /*0008*/ 	.word	index@(_Z11test_kernelv)
	.align		4
        /*000c*/ 	.word	index@(vprintf)
	.align		4
        /*0010*/ 	.word	0x00000000
	.align		4
        /*0014*/ 	.word	0xfffffffe
	.align		4
        /*0018*/ 	.word	0x00000000
	.align		4
        /*001c*/ 	.word	0xfffffffd
	.align		4
        /*0020*/ 	.word	0x00000000
	.align		4
        /*0024*/ 	.word	0xfffffffc


//--------------------- .nv.constant4             --------------------------
	.section	.nv.constant4,"a",@progbits
	.align	8
	.align		8
.nv.constant4:
        /*0000*/ 	.dword	vprintf
	.align		8
        /*0008*/ 	.dword	$str


//--------------------- .text._Z11test_kernelv    --------------------------
	.section	.text._Z11test_kernelv,"ax",@progbits
	.align	128
        .global         _Z11test_kernelv
        .type           _Z11test_kernelv,@function
        .size           _Z11test_kernelv,(.L_x_2 - _Z11test_kernelv)
        .other          _Z11test_kernelv,@"STO_CUDA_ENTRY STV_DEFAULT"
_Z11test_kernelv:
.text._Z11test_kernelv:
[----:B------:R-:W0:Y:S01]  /*0000*/  LDC R1, c[0x0][0x37c] ;  /* 0x0000df00ff017b82 */ /* 0x000e220000000800 */
[----:B------:R-:W1:Y:S01]  /*0010*/  S2R R8, SR_TID.X ;  /* 0x0000000000087919 */ /* 0x000e620000002100 */
[----:B------:R-:W2:Y:S01]  /*0020*/  LDCU UR6, c[0x0][0x2fc] ;  /* 0x00005f80ff0677ac */ /* 0x000ea20008000800 */
[----:B0-----:R-:W-:Y:S01]  /*0030*/  VIADD R1, R1, 0xfffffff8 ;  /* 0xfffffff801017836 */ /* 0x001fe20000000000 */
[----:B------:R-:W0:Y:S01]  /*0040*/  LDCU UR4, c[0x0][0x360] ;  /* 0x00006c00ff0477ac */ /* 0x000e220008000800 */
[----:B------:R-:W3:Y:S01]  /*0050*/  LDCU UR5, c[0x0][0x2f8] ;  /* 0x00005f00ff0577ac */ /* 0x000ee20008000800 */
[----:B0-----:R-:W-:Y:S02]  /*0060*/  UIADD3 UR4, UPT, UPT, UR4, -0x1, URZ ;  /* 0xffffffff04047890 */ /* 0x001fe4000fffe0ff */
[----:B---3--:R-:W-:-:S04]  /*0070*/  IADD3 R6, P1, PT, R1, UR5, RZ ;  /* 0x0000000501067c10 */ /* 0x008fc8000ff3e0ff */
[----:B-1----:R-:W-:Y:S01]  /*0080*/  ISETP.NE.AND P0, PT, R8, UR4, PT ;  /* 0x0000000408007c0c */ /* 0x002fe2000bf05270 */
[----:B--2---:R-:W-:-:S12]  /*0090*/  IMAD.X R7, RZ, RZ, UR6, P1 ;  /* 0x00000006ff077e24 */ /* 0x004fd800088e06ff */
[----:B------:R-:W-:Y:S05]  /*00a0*/  @P0 EXIT ;  /* 0x000000000000094d */ /* 0x000fea0003800000 */
[----:B------:R-:W-:Y:S01]  /*00b0*/  MOV R0, 0x0 ;  /* 0x0000000000007802 */ /* 0x000fe20000000f00 */
[----:B------:R0:W-:Y:S01]  /*00c0*/  STL [R1], R8 ;  /* 0x0000000801007387 */ /* 0x0001e20000100800 */
[----:B------:R-:W1:Y:S02]  /*00d0*/  LDCU.64 UR4, c[0x4][0x8] ;  /* 0x01000100ff0477ac */ /* 0x000e640008000a00 */
[----:B------:R0:W2:Y:S01]  /*00e0*/  LDC.64 R2, c[0x4][R0] ;  /* 0x0100000000027b82 */ /* 0x0000a20000000a00 */
[----:B-1----:R-:W-:Y:S02]  /*00f0*/  IMAD.U32 R4, RZ, RZ, UR4 ;  /* 0x00000004ff047e24 */ /* 0x002fe4000f8e00ff */
[----:B0-----:R-:W-:-:S07]  /*0100*/  IMAD.U32 R5, RZ, RZ, UR5 ;  /* 0x00000005ff057e24 */ /* 0x001fce000f8e00ff */
[----:B------:R-:W-:-:S07]  /*0110*/  LEPC R20, `(.L_x_0) ;  /* 0x000000001014794e */ /* 0x000fce0000000000 */
[----:B--2---:R-:W-:Y:S05]  /*0120*/  CALL.ABS.NOINC R2 ;  /* 0x0000000002007343 */ /* 0x004fea0003c00000 */
.L_x_0:
[----:B------:R-:W-:Y:S05]  /*0130*/  EXIT ;  /* 0x000000000000794d */ /* 0x000fea0003800000 */
.L_x_1:
[----:B------:R-:W-:-:S00]  /*0140*/  BRA `(.L_x_1) ;  /* 0xfffffffc00fc7947 */ /* 0x000fc0000383ffff */
[----:B------:R-:W-:-:S00]  /*0150*/  NOP ;  /* 0x0000000000007918 */ /* 0x000fc00000000000 */
        /* <DEDUP_REMOVED lines=10> */
.L_x_2:


//--------------------- .nv.global.init           --------------------------
	.section	.nv.global.init,"aw",@progbits
.nv.global.init:
	.type		$str,@object
	.size		$str,(.L_0 - $str)
$str:
        /*0000*/ 	.byte	0x54, 0x68, 0x65, 0x20, 0x65, 0x6c, 0x65, 0x6d, 0x65, 0x6e, 0x74, 0x20, 0x69, 0x73, 0x20, 0x25
        /*0010*/ 	.byte	0x64, 0x20, 0x0a, 0x00
.L_0:


//--------------------- .nv.shared.reserved.0     --------------------------
	.section	.nv.shared.reserved.0,"aw",@nobits
	.weak		__nv_reservedSMEM_offset_0_alias
	.size		__nv_reservedSMEM_offset_0_alias, 0, 64
	.other		__nv_reservedSMEM_offset_0_alias,@"STO_CUDA_RESERVED_SHARED STV_DEFAULT"
__nv_reservedSMEM_offset_0_alias:
	.zero		0
	.zero		64


//--------------------- .nv.constant0._Z11test_kernelv --------------------------
	.section	.nv.constant0._Z11test_kernelv,"a",@progbits
	.sectionflags	@""
	.align	4
.nv.constant0._Z11test_kernelv:
	.zero		896


//--------------------- SYMBOLS --------------------------

	.type		.nv.reservedSmem.offset0,@object
	.size		.nv.reservedSmem.offset0,0x4
	.type		vprintf,@function
